	.headerflags	@"EF_CUDA_TEXMODE_UNIFIED EF_CUDA_64BIT_ADDRESS EF_CUDA_ACCELERATORS EF_CUDA_SM90 EF_CUDA_VIRTUAL_SM(EF_CUDA_SM90)"
	.elftype	@"ET_EXEC"


//--------------------- .nv.info                  --------------------------
	.section	.nv.info,"",@"SHT_CUDA_INFO"
	.align	4


	//----- nvinfo : EIATTR_REGCOUNT
	.align		4
        /*0000*/ 	.byte	0x04, 0x2f
        /*0002*/ 	.short	(.L_1 - .L_0)
	.align		4
.L_0:
        /*0004*/ 	.word	index@(triton_poi_fused_relu_threshold_backward_8)
        /*0008*/ 	.word	0x00000020


	//----- nvinfo : EIATTR_MIN_STACK_SIZE
	.align		4
.L_1:
        /*000c*/ 	.byte	0x04, 0x12
        /*000e*/ 	.short	(.L_3 - .L_2)
	.align		4
.L_2:
        /*0010*/ 	.word	index@(triton_poi_fused_relu_threshold_backward_8)
        /*0014*/ 	.word	0x00000000


	//----- nvinfo : EIATTR_FRAME_SIZE
	.align		4
.L_3:
        /*0018*/ 	.byte	0x04, 0x11
        /*001a*/ 	.short	(.L_5 - .L_4)
	.align		4
.L_4:
        /*001c*/ 	.word	index@(triton_poi_fused_relu_threshold_backward_8)
        /*0020*/ 	.word	0x00000000


	//----- nvinfo : EIATTR_MIN_STACK_SIZE
	.align		4
.L_5:
        /*0024*/ 	.byte	0x04, 0x12
        /*0026*/ 	.short	(.L_7 - .L_6)
	.align		4
.L_6:
        /*0028*/ 	.word	index@(triton_poi_fused_relu_threshold_backward_8)
        /*002c*/ 	.word	0x00000000
.L_7:


//--------------------- .nv.info.triton_poi_fused_relu_threshold_backward_8 --------------------------
	.section	.nv.info.triton_poi_fused_relu_threshold_backward_8,"",@"SHT_CUDA_INFO"
	.sectionflags	@""
	.align	4


	//----- nvinfo : EIATTR_CUDA_API_VERSION
	.align		4
        /*0000*/ 	.byte	0x04, 0x37
        /*0002*/ 	.short	(.L_9 - .L_8)
.L_8:
        /*0004*/ 	.word	0x0000007c


	//----- nvinfo : EIATTR_KPARAM_INFO
	.align		4
.L_9:
        /*0008*/ 	.byte	0x04, 0x17
        /*000a*/ 	.short	(.L_11 - .L_10)
.L_10:
        /*000c*/ 	.word	0x00000000
        /*0010*/ 	.short	0x0004
        /*0012*/ 	.short	0x001c
        /*0014*/ 	.byte	0x00, 0xf0, 0x11, 0x00


	//----- nvinfo : EIATTR_KPARAM_INFO
	.align		4
.L_11:
        /*0018*/ 	.byte	0x04, 0x17
        /*001a*/ 	.short	(.L_13 - .L_12)
.L_12:
        /*001c*/ 	.word	0x00000000
        /*0020*/ 	.short	0x0003
        /*0022*/ 	.short	0x0018
        /*0024*/ 	.byte	0x00, 0xf0, 0x11, 0x00


	//----- nvinfo : EIATTR_KPARAM_INFO
	.align		4
.L_13:
        /*0028*/ 	.byte	0x04, 0x17
        /*002a*/ 	.short	(.L_15 - .L_14)
.L_14:
        /*002c*/ 	.word	0x00000000
        /*0030*/ 	.short	0x0002
        /*0032*/ 	.short	0x0010
        /*0034*/ 	.byte	0x00, 0xf4, 0x21, 0x00


	//----- nvinfo : EIATTR_KPARAM_INFO
	.align		4
.L_15:
        /*0038*/ 	.byte	0x04, 0x17
        /*003a*/ 	.short	(.L_17 - .L_16)
.L_16:
        /*003c*/ 	.word	0x00000000
        /*0040*/ 	.short	0x0001
        /*0042*/ 	.short	0x0008
        /*0044*/ 	.byte	0x00, 0xf4, 0x21, 0x00


	//----- nvinfo : EIATTR_KPARAM_INFO
	.align		4
.L_17:
        /*0048*/ 	.byte	0x04, 0x17
        /*004a*/ 	.short	(.L_19 - .L_18)
.L_18:
        /*004c*/ 	.word	0x00000000
        /*0050*/ 	.short	0x0000
        /*0052*/ 	.short	0x0000
        /*0054*/ 	.byte	0x00, 0xf4, 0x21, 0x00


	//----- nvinfo : EIATTR_SPARSE_MMA_MASK
	.align		4
.L_19:
        /*0058*/ 	.byte	0x03, 0x50
        /*005a*/ 	.short	0x0000


	//----- nvinfo : EIATTR_MAXREG_COUNT
	.align		4
        /*005c*/ 	.byte	0x03, 0x1b
        /*005e*/ 	.short	0x00ff


	//----- nvinfo : EIATTR_EXIT_INSTR_OFFSETS
	.align		4
        /*0060*/ 	.byte	0x04, 0x1c
        /*0062*/ 	.short	(.L_21 - .L_20)


	//   ....[0]....
.L_20:
        /*0064*/ 	.word	0x00000930


	//   ....[1]....
        /*0068*/ 	.word	0x00000950


	//----- nvinfo : EIATTR_REQNTID
	.align		4
.L_21:
        /*006c*/ 	.byte	0x04, 0x10
        /*006e*/ 	.short	(.L_23 - .L_22)
.L_22:
        /*0070*/ 	.word	0x00000080
        /*0074*/ 	.word	0x00000001
        /*0078*/ 	.word	0x00000001


	//----- nvinfo : EIATTR_CBANK_PARAM_SIZE
	.align		4
.L_23:
        /*007c*/ 	.byte	0x03, 0x19
        /*007e*/ 	.short	0x0020


	//----- nvinfo : EIATTR_PARAM_CBANK
	.align		4
        /*0080*/ 	.byte	0x04, 0x0a
        /*0082*/ 	.short	(.L_25 - .L_24)
	.align		4
.L_24:
        /*0084*/ 	.word	index@(.nv.constant0.triton_poi_fused_relu_threshold_backward_8)
        /*0088*/ 	.short	0x0210
        /*008a*/ 	.short	0x0020


	//----- nvinfo : EIATTR_SW_WAR
	.align		4
.L_25:
        /*008c*/ 	.byte	0x04, 0x36
        /*008e*/ 	.short	(.L_27 - .L_26)
.L_26:
        /*0090*/ 	.word	0x00000008
.L_27:


//--------------------- .nv.callgraph             --------------------------
	.section	.nv.callgraph,"",@"SHT_CUDA_CALLGRAPH"
	.align	4
	.sectionentsize	8
	.align		4
        /*0000*/ 	.word	0x00000000
	.align		4
        /*0004*/ 	.word	0xffffffff
	.align		4
        /*0008*/ 	.word	0x00000000
	.align		4
        /*000c*/ 	.word	0xfffffffe
	.align		4
        /*0010*/ 	.word	0x00000000
	.align		4
        /*0014*/ 	.word	0xfffffffd
	.align		4
        /*0018*/ 	.word	0x00000000
	.align		4
        /*001c*/ 	.word	0xfffffffc


//--------------------- .text.triton_poi_fused_relu_threshold_backward_8 --------------------------
	.section	.text.triton_poi_fused_relu_threshold_backward_8,"ax",@progbits
	.sectionflags	@"SHF_BARRIERS=1"
	.align	128
        .global         triton_poi_fused_relu_threshold_backward_8
        .type           triton_poi_fused_relu_threshold_backward_8,@function
        .size           triton_poi_fused_relu_threshold_backward_8,(.L_x_1 - triton_poi_fused_relu_threshold_backward_8)
        .other          triton_poi_fused_relu_threshold_backward_8,@"STO_CUDA_ENTRY STV_DEFAULT"
triton_poi_fused_relu_threshold_backward_8:
.text.triton_poi_fused_relu_threshold_backward_8:
[----:B------:R-:W0:Y:S02]  /*0000*/  LDC R1, c[0x0][0x28] ;  /* 0x00000a00ff017b82 */ /* 0x000e240000000800 */
[----:B------:R-:W1:Y:S01]  /*0010*/  S2R R12, SR_CTAID.Y ;  /* 0x00000000000c7919 */ /* 0x000e620000002600 */
[----:B------:R-:W2:Y:S01]  /*0020*/  LDC.64 R6, c[0x0][0x210] ;  /* 0x00008400ff067b82 */ /* 0x000ea20000000a00 */
[----:B------:R-:W-:Y:S01]  /*0030*/  CS2R R10, SRZ ;  /* 0x00000000000a7805 */ /* 0x000fe2000001ff00 */
[----:B------:R-:W-:Y:S01]  /*0040*/  ULDC.64 UR6, c[0x0][0x208] ;  /* 0x0000820000067ab9 */ /* 0x000fe20000000a00 */
[----:B------:R-:W3:Y:S01]  /*0050*/  S2R R14, SR_TID.X ;  /* 0x00000000000e7919 */ /* 0x000ee20000002100 */
[----:B------:R-:W4:Y:S01]  /*0060*/  S2R R0, SR_CTAID.X ;  /* 0x0000000000007919 */ /* 0x000f220000002500 */
[----:B-1----:R-:W-:Y:S02]  /*0070*/  IMAD.SHL.U32 R12, R12, 0x20, RZ ;  /* 0x000000200c0c7824 */ /* 0x002fe400078e00ff */
[----:B---3--:R-:W-:Y:S01]  /*0080*/  IMAD.SHL.U32 R3, R14, 0x8, RZ ;  /* 0x000000080e037824 */ /* 0x008fe200078e00ff */
[----:B------:R-:W-:Y:S01]  /*0090*/  SHF.R.U32.HI R27, RZ, 0x2, R14 ;  /* 0x00000002ff1b7819 */ /* 0x000fe2000001160e */
[----:B----4-:R-:W-:-:S03]  /*00a0*/  IMAD.SHL.U32 R0, R0, 0x20, RZ ;  /* 0x0000002000007824 */ /* 0x010fc600078e00ff */
[----:B------:R-:W-:Y:S02]  /*00b0*/  LOP3.LUT R3, R12, 0x18, R3, 0xf8, !PT ;  /* 0x000000180c037812 */ /* 0x000fe400078ef803 */
[----:B------:R-:W-:Y:S02]  /*00c0*/  SGXT.U32 R27, R27, 0x5 ;  /* 0x000000051b1b781a */ /* 0x000fe40000000000 */
[C---:B------:R-:W-:Y:S01]  /*00d0*/  LOP3.LUT R2, R3.reuse, 0x4, RZ, 0xfc, !PT ;  /* 0x0000000403027812 */ /* 0x040fe200078efcff */
[C---:B------:R-:W-:Y:S01]  /*00e0*/  IMAD.HI R4, R3.reuse, 0x38e38e39, RZ ;  /* 0x38e38e3903047827 */ /* 0x040fe200078e02ff */
[----:B------:R-:W-:-:S03]  /*00f0*/  ISETP.GE.AND P0, PT, R3, 0x1200, PT ;  /* 0x000012000300780c */ /* 0x000fc60003f06270 */
[----:B------:R-:W-:Y:S01]  /*0100*/  IMAD.HI R8, R2, 0x38e38e39, RZ ;  /* 0x38e38e3902087827 */ /* 0x000fe200078e02ff */
[----:B------:R-:W-:-:S04]  /*0110*/  SHF.R.U32.HI R5, RZ, 0x1f, R4 ;  /* 0x0000001fff057819 */ /* 0x000fc80000011604 */
[----:B------:R-:W-:Y:S02]  /*0120*/  LEA.HI.SX32 R5, R4, R5, 0x18 ;  /* 0x0000000504057211 */ /* 0x000fe400078fc2ff */
[----:B------:R-:W-:Y:S02]  /*0130*/  LOP3.LUT R4, R0, R27, RZ, 0xfc, !PT ;  /* 0x0000001b00047212 */ /* 0x000fe400078efcff */
[----:B------:R-:W-:-:S03]  /*0140*/  SHF.R.U32.HI R9, RZ, 0x1f, R8 ;  /* 0x0000001fff097819 */ /* 0x000fc60000011608 */
[C---:B------:R-:W-:Y:S01]  /*0150*/  IMAD R4, R5.reuse, 0x1000, R4 ;  /* 0x0000100005047824 */ /* 0x040fe200078e0204 */
[----:B------:R-:W-:Y:S01]  /*0160*/  LEA.HI.SX32 R9, R8, R9, 0x18 ;  /* 0x0000000908097211 */ /* 0x000fe200078fc2ff */
[----:B------:R-:W-:Y:S02]  /*0170*/  IMAD R5, R5, -0x480, R3 ;  /* 0xfffffb8005057824 */ /* 0x000fe400078e0203 */
[----:B------:R-:W-:Y:S02]  /*0180*/  IMAD R4, R4, 0x480, RZ ;  /* 0x0000048004047824 */ /* 0x000fe400078e02ff */
[----:B------:R-:W-:Y:S01]  /*0190*/  IMAD R3, R9, -0x480, R2 ;  /* 0xfffffb8009037824 */ /* 0x000fe200078e0202 */
[----:B------:R-:W-:Y:S01]  /*01a0*/  CS2R R8, SRZ ;  /* 0x0000000000087805 */ /* 0x000fe2000001ff00 */
[--C-:B------:R-:W-:Y:S02]  /*01b0*/  IMAD.IADD R2, R5, 0x1, R4.reuse ;  /* 0x0000000105027824 */ /* 0x100fe400078e0204 */
[----:B------:R-:W-:-:S02]  /*01c0*/  IMAD.IADD R3, R3, 0x1, R4 ;  /* 0x0000000103037824 */ /* 0x000fc400078e0204 */
[----:B--2---:R-:W-:Y:S01]  /*01d0*/  IMAD.WIDE R16, R2, 0x4, R6 ;  /* 0x0000000402107825 */ /* 0x004fe200078e0206 */
[----:B------:R-:W-:-:S03]  /*01e0*/  CS2R R4, SRZ ;  /* 0x0000000000047805 */ /* 0x000fc6000001ff00 */
[----:B------:R-:W-:Y:S01]  /*01f0*/  IMAD.WIDE R18, R3, 0x4, R6 ;  /* 0x0000000403127825 */ /* 0x000fe200078e0206 */
[----:B------:R1:W2:Y:S01]  /*0200*/  @!P0 LDG.E.EL.128 R8, desc[UR6][R16.64] ;  /* 0x0000000610088981 */ /* 0x0002a2000c2e1d00 */
[----:B------:R-:W-:-:S06]  /*0210*/  CS2R R6, SRZ ;  /* 0x0000000000067805 */ /* 0x000fcc000001ff00 */
[----:B------:R3:W4:Y:S01]  /*0220*/  @!P0 LDG.E.EL.128 R4, desc[UR6][R18.64] ;  /* 0x0000000612048981 */ /* 0x000722000c2e1d00 */
[----:B------:R-:W5:Y:S01]  /*0230*/  S2UR UR5, SR_CgaCtaId ;  /* 0x00000000000579c3 */ /* 0x000f620000008800 */
[C---:B------:R-:W-:Y:S01]  /*0240*/  IMAD.SHL.U32 R13, R14.reuse, 0x100, RZ ;  /* 0x000001000e0d7824 */ /* 0x040fe200078e00ff */
[----:B------:R-:W-:Y:S01]  /*0250*/  UMOV UR4, 0x400 ;  /* 0x0000040000047882 */ /* 0x000fe20000000000 */
[----:B------:R-:W-:Y:S01]  /*0260*/  IMAD.SHL.U32 R3, R14, 0x4, RZ ;  /* 0x000000040e037824 */ /* 0x000fe200078e00ff */
[----:B------:R-:W-:Y:S02]  /*0270*/  SHF.R.U32.HI R15, RZ, 0x1, R14 ;  /* 0x00000001ff0f7819 */ /* 0x000fe4000001160e */
[----:B-1----:R-:W-:Y:S02]  /*0280*/  LOP3.LUT R16, R13, 0x300, RZ, 0xc0, !PT ;  /* 0x000003000d107812 */ /* 0x002fe400078ec0ff */
[----:B------:R-:W-:Y:S02]  /*0290*/  LOP3.LUT R20, R3, 0x1fc, RZ, 0xc0, !PT ;  /* 0x000001fc03147812 */ /* 0x000fe400078ec0ff */
[----:B------:R-:W-:-:S02]  /*02a0*/  LOP3.LUT R27, R16, R27, RZ, 0xfc, !PT ;  /* 0x0000001b101b7212 */ /* 0x000fc400078efcff */
[----:B------:R-:W-:Y:S02]  /*02b0*/  LOP3.LUT R13, R15, 0x3c, RZ, 0xc0, !PT ;  /* 0x0000003c0f0d7812 */ /* 0x000fe400078ec0ff */
[C---:B------:R-:W-:Y:S02]  /*02c0*/  LOP3.LUT R15, R16.reuse, 0x60, RZ, 0xfc, !PT ;  /* 0x00000060100f7812 */ /* 0x040fe400078efcff */
[C---:B---3--:R-:W-:Y:S02]  /*02d0*/  LOP3.LUT R19, R16.reuse, 0x20, RZ, 0xfc, !PT ;  /* 0x0000002010137812 */ /* 0x048fe400078efcff */
[C---:B------:R-:W-:Y:S02]  /*02e0*/  LOP3.LUT R24, R16.reuse, 0x40, RZ, 0xfc, !PT ;  /* 0x0000004010187812 */ /* 0x040fe400078efcff */
[C---:B------:R-:W-:Y:S02]  /*02f0*/  LOP3.LUT R26, R16.reuse, 0x80, RZ, 0xfc, !PT ;  /* 0x00000080101a7812 */ /* 0x040fe400078efcff */
[C---:B------:R-:W-:Y:S01]  /*0300*/  LOP3.LUT R28, R16.reuse, 0xa0, RZ, 0xfc, !PT ;  /* 0x000000a0101c7812 */ /* 0x040fe200078efcff */
[----:B-----5:R-:W-:Y:S01]  /*0310*/  UPRMT UR4, UR5, 0x654, UR4 ;  /* 0x0000065405047896 */ /* 0x020fe20008000004 */
[----:B------:R-:W-:-:S02]  /*0320*/  LOP3.LUT R18, R16, 0xc0, RZ, 0xfc, !PT ;  /* 0x000000c010127812 */ /* 0x000fc400078efcff */
[----:B------:R-:W-:Y:S02]  /*0330*/  LOP3.LUT R17, R20, 0x200, RZ, 0xfc, !PT ;  /* 0x0000020014117812 */ /* 0x000fe400078efcff */
[----:B------:R-:W-:Y:S01]  /*0340*/  LOP3.LUT R3, R0, 0x1c, R3, 0xf8, !PT ;  /* 0x0000001c00037812 */ /* 0x000fe200078ef803 */
[----:B------:R-:W-:Y:S01]  /*0350*/  VIADD R13, R13, UR4 ;  /* 0x000000040d0d7c36 */ /* 0x000fe20008000000 */
[C---:B------:R-:W-:Y:S02]  /*0360*/  LEA.HI R22, R16.reuse, UR4, RZ, 0x1d ;  /* 0x0000000410167c11 */ /* 0x040fe4000f8fe8ff */
[----:B------:R-:W-:Y:S02]  /*0370*/  LOP3.LUT R16, R16, 0xe0, RZ, 0xfc, !PT ;  /* 0x000000e010107812 */ /* 0x000fe400078efcff */
[----:B------:R-:W-:Y:S01]  /*0380*/  LEA.HI R19, R19, UR4, RZ, 0x1d ;  /* 0x0000000413137c11 */ /* 0x000fe2000f8fe8ff */
[----:B------:R-:W-:Y:S01]  /*0390*/  IMAD R29, R27, 0x4, R22 ;  /* 0x000000041b1d7824 */ /* 0x000fe200078e0216 */
[----:B------:R-:W-:-:S02]  /*03a0*/  LEA.HI R22, R15, UR4, RZ, 0x1d ;  /* 0x000000040f167c11 */ /* 0x000fc4000f8fe8ff */
[----:B------:R-:W-:Y:S01]  /*03b0*/  LEA.HI R24, R24, UR4, RZ, 0x1d ;  /* 0x0000000418187c11 */ /* 0x000fe2000f8fe8ff */
[C---:B------:R-:W-:Y:S01]  /*03c0*/  IMAD R19, R27.reuse, 0x4, R19 ;  /* 0x000000041b137824 */ /* 0x040fe200078e0213 */
[----:B------:R-:W-:Y:S01]  /*03d0*/  LEA.HI R26, R26, UR4, RZ, 0x1d ;  /* 0x000000041a1a7c11 */ /* 0x000fe2000f8fe8ff */
[C---:B------:R-:W-:Y:S01]  /*03e0*/  IMAD R15, R27.reuse, 0x4, R22 ;  /* 0x000000041b0f7824 */ /* 0x040fe200078e0216 */
[----:B------:R-:W-:Y:S01]  /*03f0*/  LEA.HI R28, R28, UR4, RZ, 0x1d ;  /* 0x000000041c1c7c11 */ /* 0x000fe2000f8fe8ff */
[C---:B------:R-:W-:Y:S01]  /*0400*/  IMAD R24, R27.reuse, 0x4, R24 ;  /* 0x000000041b187824 */ /* 0x040fe200078e0218 */
[----:B------:R-:W-:Y:S01]  /*0410*/  LEA.HI R18, R18, UR4, RZ, 0x1d ;  /* 0x0000000412127c11 */ /* 0x000fe2000f8fe8ff */
[C---:B------:R-:W-:Y:S01]  /*0420*/  IMAD R26, R27.reuse, 0x4, R26 ;  /* 0x000000041b1a7824 */ /* 0x040fe200078e021a */
[----:B------:R-:W-:Y:S01]  /*0430*/  SHF.R.U32.HI R17, RZ, 0x3, R17 ;  /* 0x00000003ff117819 */ /* 0x000fe20000011611 */
[C---:B------:R-:W-:Y:S01]  /*0440*/  IMAD R28, R27.reuse, 0x4, R28 ;  /* 0x000000041b1c7824 */ /* 0x040fe200078e021c */
[----:B------:R-:W-:Y:S01]  /*0450*/  LEA.HI R16, R16, UR4, RZ, 0x1d ;  /* 0x0000000410107c11 */ /* 0x000fe2000f8fe8ff */
[----:B------:R-:W-:Y:S01]  /*0460*/  IMAD R25, R27, 0x4, R18 ;  /* 0x000000041b197824 */ /* 0x000fe200078e0212 */
[----:B------:R-:W-:Y:S01]  /*0470*/  LOP3.LUT R17, R17, 0x7c, RZ, 0xc0, !PT ;  /* 0x0000007c11117812 */ /* 0x000fe200078ec0ff */
[----:B------:R-:W-:-:S02]  /*0480*/  IMAD R22, R20, 0x4, R13 ;  /* 0x0000000414167824 */ /* 0x000fc400078e020d */
[----:B------:R-:W-:Y:S02]  /*0490*/  IMAD R27, R27, 0x4, R16 ;  /* 0x000000041b1b7824 */ /* 0x000fe400078e0210 */
[----:B------:R-:W-:Y:S01]  /*04a0*/  VIADD R21, R17, UR4 ;  /* 0x0000000411157c36 */ /* 0x000fe20008000000 */
[----:B------:R-:W-:-:S03]  /*04b0*/  ULDC.64 UR4, c[0x0][0x220] ;  /* 0x0000880000047ab9 */ /* 0x000fc60000000a00 */
[----:B------:R-:W-:Y:S01]  /*04c0*/  IMAD R20, R20, 0x4, R21 ;  /* 0x0000000414147824 */ /* 0x000fe200078e0215 */
[----:B--2---:R-:W-:Y:S02]  /*04d0*/  FSETP.GEU.AND P1, PT, R8, RZ, PT ;  /* 0x000000ff0800720b */ /* 0x004fe40003f2e000 */
[----:B------:R-:W-:Y:S02]  /*04e0*/  FSETP.GEU.AND P2, PT, R9, RZ, PT ;  /* 0x000000ff0900720b */ /* 0x000fe40003f4e000 */
[----:B------:R-:W-:Y:S02]  /*04f0*/  FSETP.GEU.AND P3, PT, R10, RZ, PT ;  /* 0x000000ff0a00720b */ /* 0x000fe40003f6e000 */
[----:B------:R-:W-:Y:S02]  /*0500*/  FSEL R13, R8, RZ, P1 ;  /* 0x000000ff080d7208 */ /* 0x000fe40000800000 */
[----:B------:R-:W-:Y:S02]  /*0510*/  FSETP.GEU.AND P4, PT, R11, RZ, PT ;  /* 0x000000ff0b00720b */ /* 0x000fe40003f8e000 */
[----:B------:R-:W-:Y:S01]  /*0520*/  FSEL R16, R9, RZ, P2 ;  /* 0x000000ff09107208 */ /* 0x000fe20001000000 */
[----:B------:R-:W-:Y:S01]  /*0530*/  STS [R29], R13 ;  /* 0x0000000d1d007388 */ /* 0x000fe20000000800 */
[----:B----4-:R-:W-:-:S02]  /*0540*/  FSETP.GEU.AND P1, PT, R4, RZ, PT ;  /* 0x000000ff0400720b */ /* 0x010fc40003f2e000 */
[----:B------:R-:W-:Y:S01]  /*0550*/  FSEL R17, R10, RZ, P3 ;  /* 0x000000ff0a117208 */ /* 0x000fe20001800000 */
[----:B------:R1:W-:Y:S01]  /*0560*/  STS [R19+0x80], R16 ;  /* 0x0000801013007388 */ /* 0x0003e20000000800 */
[----:B------:R-:W-:Y:S02]  /*0570*/  FSETP.GEU.AND P2, PT, R5, RZ, PT ;  /* 0x000000ff0500720b */ /* 0x000fe40003f4e000 */
[----:B------:R-:W-:Y:S01]  /*0580*/  FSEL R18, R11, RZ, P4 ;  /* 0x000000ff0b127208 */ /* 0x000fe20002000000 */
[----:B------:R2:W-:Y:S01]  /*0590*/  STS [R24+0x100], R17 ;  /* 0x0001001118007388 */ /* 0x0005e20000000800 */
[----:B------:R-:W-:Y:S02]  /*05a0*/  FSETP.GEU.AND P3, PT, R6, RZ, PT ;  /* 0x000000ff0600720b */ /* 0x000fe40003f6e000 */
[----:B------:R-:W-:Y:S01]  /*05b0*/  FSETP.GEU.AND P4, PT, R7, RZ, PT ;  /* 0x000000ff0700720b */ /* 0x000fe20003f8e000 */
[----:B------:R-:W-:Y:S01]  /*05c0*/  STS [R15+0x180], R18 ;  /* 0x000180120f007388 */ /* 0x000fe20000000800 */
[----:B------:R-:W-:-:S02]  /*05d0*/  FSEL R21, R5, RZ, P2 ;  /* 0x000000ff05157208 */ /* 0x000fc40001000000 */
[----:B-1----:R-:W-:Y:S02]  /*05e0*/  FSEL R19, R4, RZ, P1 ;  /* 0x000000ff04137208 */ /* 0x002fe40000800000 */
[----:B------:R-:W-:Y:S02]  /*05f0*/  FSEL R23, R6, RZ, P3 ;  /* 0x000000ff06177208 */ /* 0x000fe40001800000 */
[----:B--2---:R-:W-:Y:S01]  /*0600*/  FSEL R24, R7, RZ, P4 ;  /* 0x000000ff07187208 */ /* 0x004fe20002000000 */
[----:B------:R-:W-:Y:S01]  /*0610*/  STS [R26+0x200], R19 ;  /* 0x000200131a007388 */ /* 0x000fe20000000800 */
[----:B------:R-:W-:Y:S02]  /*0620*/  FSETP.GTU.AND P4, PT, R17, RZ, PT ;  /* 0x000000ff1100720b */ /* 0x000fe40003f8c000 */
[----:B------:R-:W-:Y:S01]  /*0630*/  FSETP.GTU.AND P5, PT, R18, RZ, PT ;  /* 0x000000ff1200720b */ /* 0x000fe20003fac000 */
[----:B------:R-:W-:Y:S01]  /*0640*/  STS [R28+0x280], R21 ;  /* 0x000280151c007388 */ /* 0x000fe20000000800 */
[----:B------:R-:W-:-:S02]  /*0650*/  FSETP.GTU.AND P2, PT, R13, RZ, PT ;  /* 0x000000ff0d00720b */ /* 0x000fc40003f4c000 */
[----:B------:R-:W-:Y:S01]  /*0660*/  FSETP.GTU.AND P3, PT, R16, RZ, PT ;  /* 0x000000ff1000720b */ /* 0x000fe20003f6c000 */
[----:B------:R1:W-:Y:S01]  /*0670*/  STS [R25+0x300], R23 ;  /* 0x0003001719007388 */ /* 0x0003e20000000800 */
[----:B------:R-:W-:Y:S02]  /*0680*/  FSETP.GTU.AND P6, PT, R24, RZ, PT ;  /* 0x000000ff1800720b */ /* 0x000fe40003fcc000 */
[----:B------:R-:W-:Y:S01]  /*0690*/  SEL R16, RZ, 0x1, P3 ;  /* 0x00000001ff107807 */ /* 0x000fe20001800000 */
[----:B------:R2:W-:Y:S01]  /*06a0*/  STS [R27+0x380], R24 ;  /* 0x000380181b007388 */ /* 0x0005e20000000800 */
[----:B------:R-:W-:Y:S01]  /*06b0*/  BAR.SYNC.DEFER_BLOCKING 0x0 ;  /* 0x0000000000007b1d */ /* 0x000fe20000010000 */
[----:B------:R-:W-:Y:S02]  /*06c0*/  FSETP.GTU.AND P3, PT, R19, RZ, PT ;  /* 0x000000ff1300720b */ /* 0x000fe40003f6c000 */
[----:B-1----:R-:W-:-:S05]  /*06d0*/  SHF.R.U32.HI R25, RZ, 0x3, R14 ;  /* 0x00000003ff197819 */ /* 0x002fca000001160e */
[----:B------:R-:W1:Y:S01]  /*06e0*/  LDC.64 R14, c[0x0][0x218] ;  /* 0x00008600ff0e7b82 */ /* 0x000e620000000a00 */
[----:B------:R-:W-:Y:S02]  /*06f0*/  SGXT.U32 R25, R25, 0x4 ;  /* 0x000000041919781a */ /* 0x000fe40000000000 */
[----:B--2---:R-:W-:Y:S02]  /*0700*/  SEL R27, RZ, 0x1, P2 ;  /* 0x00000001ff1b7807 */ /* 0x004fe40001000000 */
[----:B------:R-:W-:Y:S02]  /*0710*/  LOP3.LUT R25, R12, R25, RZ, 0xfc, !PT ;  /* 0x000000190c197212 */ /* 0x000fe400078efcff */
[----:B------:R-:W-:Y:S02]  /*0720*/  SEL R12, RZ, 0x1, P5 ;  /* 0x00000001ff0c7807 */ /* 0x000fe40002800000 */
[C---:B------:R-:W-:Y:S01]  /*0730*/  LOP3.LUT R0, R25.reuse, 0x10, RZ, 0xfc, !PT ;  /* 0x0000001019007812 */ /* 0x040fe200078efcff */
[C---:B------:R-:W-:Y:S01]  /*0740*/  IMAD R13, R25.reuse, 0x1000, R3 ;  /* 0x00001000190d7824 */ /* 0x040fe200078e0203 */
[----:B------:R-:W-:-:S02]  /*0750*/  ISETP.GE.AND P1, PT, R25, 0x1200, PT ;  /* 0x000012001900780c */ /* 0x000fc40003f26270 */
[----:B------:R-:W-:Y:S01]  /*0760*/  SEL R25, RZ, 0x1, P4 ;  /* 0x00000001ff197807 */ /* 0x000fe20002000000 */
[C---:B------:R-:W-:Y:S01]  /*0770*/  IMAD R17, R0.reuse, 0x1000, R3 ;  /* 0x0000100000117824 */ /* 0x040fe200078e0203 */
[----:B------:R-:W-:Y:S02]  /*0780*/  ISETP.GE.AND P2, PT, R0, 0x1200, PT ;  /* 0x000012000000780c */ /* 0x000fe40003f46270 */
[----:B------:R-:W-:Y:S01]  /*0790*/  FSETP.GTU.AND P5, PT, R23, RZ, PT ;  /* 0x000000ff1700720b */ /* 0x000fe20003fac000 */
[----:B------:R-:W-:Y:S01]  /*07a0*/  LDS R8, [R22] ;  /* 0x0000000016087984 */ /* 0x000fe20000000800 */
[----:B------:R-:W-:Y:S02]  /*07b0*/  PRMT R0, R25, 0x3340, R12 ;  /* 0x0000334019007816 */ /* 0x000fe4000000000c */
[----:B------:R-:W-:Y:S01]  /*07c0*/  PRMT R3, R27, 0x3340, R16 ;  /* 0x000033401b037816 */ /* 0x000fe20000000010 */
[----:B------:R-:W-:Y:S01]  /*07d0*/  LDS R9, [R22+0x4] ;  /* 0x0000040016097984 */ /* 0x000fe20000000800 */
[----:B------:R-:W-:Y:S01]  /*07e0*/  FSETP.GTU.AND P4, PT, R21, RZ, PT ;  /* 0x000000ff1500720b */ /* 0x000fe20003f8c000 */
[--C-:B-1----:R-:W-:Y:S01]  /*07f0*/  IMAD.WIDE R12, R13, 0x4, R14.reuse ;  /* 0x000000040d0c7825 */ /* 0x102fe200078e020e */
[----:B------:R-:W-:Y:S01]  /*0800*/  SEL R16, RZ, 0x1, P6 ;  /* 0x00000001ff107807 */ /* 0x000fe20003000000 */
[----:B------:R-:W-:Y:S01]  /*0810*/  LDS R10, [R22+0x8] ;  /* 0x00000800160a7984 */ /* 0x000fe20000000800 */
[----:B------:R-:W-:Y:S01]  /*0820*/  SEL R19, RZ, 0x1, P4 ;  /* 0x00000001ff137807 */ /* 0x000fe20002000000 */
[----:B------:R-:W-:Y:S01]  /*0830*/  IMAD.WIDE R14, R17, 0x4, R14 ;  /* 0x00000004110e7825 */ /* 0x000fe200078e020e */
[----:B------:R-:W-:Y:S01]  /*0840*/  SEL R17, RZ, 0x1, P5 ;  /* 0x00000001ff117807 */ /* 0x000fe20002800000 */
[----:B------:R-:W1:Y:S03]  /*0850*/  LDS R11, [R22+0xc] ;  /* 0x00000c00160b7984 */ /* 0x000e660000000800 */
[----:B------:R-:W-:Y:S01]  /*0860*/  PRMT R18, R17, 0x3340, R16 ;  /* 0x0000334011127816 */ /* 0x000fe20000000010 */
[----:B------:R-:W-:Y:S04]  /*0870*/  LDS R4, [R20+0x800] ;  /* 0x0008000014047984 */ /* 0x000fe80000000800 */
[----:B------:R-:W-:Y:S04]  /*0880*/  LDS R5, [R20+0x804] ;  /* 0x0008040014057984 */ /* 0x000fe80000000800 */
[----:B------:R-:W-:Y:S04]  /*0890*/  LDS R6, [R20+0x808] ;  /* 0x0008080014067984 */ /* 0x000fe80000000800 */
[----:B------:R2:W3:Y:S02]  /*08a0*/  LDS R7, [R20+0x80c] ;  /* 0x00080c0014077984 */ /* 0x0004e40000000800 */
[----:B--2---:R-:W-:-:S02]  /*08b0*/  SEL R20, RZ, 0x1, P3 ;  /* 0x00000001ff147807 */ /* 0x004fc40001800000 */
[----:B------:R-:W-:Y:S02]  /*08c0*/  IADD3 R16, P3, R2, UR4, RZ ;  /* 0x0000000402107c10 */ /* 0x000fe4000ff7e0ff */
[----:B------:R-:W-:Y:S02]  /*08d0*/  PRMT R19, R20, 0x3340, R19 ;  /* 0x0000334014137816 */ /* 0x000fe40000000013 */
[----:B------:R-:W-:Y:S02]  /*08e0*/  LEA.HI.X.SX32 R17, R2, UR5, 0x1, P3 ;  /* 0x0000000502117c11 */ /* 0x000fe400098f0eff */
[----:B------:R-:W-:Y:S02]  /*08f0*/  PRMT R2, R3, 0x5410, R0 ;  /* 0x0000541003027816 */ /* 0x000fe40000000000 */
[----:B------:R-:W-:Y:S01]  /*0900*/  PRMT R3, R19, 0x5410, R18 ;  /* 0x0000541013037816 */ /* 0x000fe20000000012 */
[----:B-1----:R1:W-:Y:S04]  /*0910*/  @!P1 STG.E.128 desc[UR6][R12.64], R8 ;  /* 0x000000080c009986 */ /* 0x0023e8000c101d06 */
[----:B---3--:R1:W-:Y:S01]  /*0920*/  @!P2 STG.E.128 desc[UR6][R14.64], R4 ;  /* 0x000000040e00a986 */ /* 0x0083e2000c101d06 */
[----:B------:R-:W-:Y:S05]  /*0930*/  @P0 EXIT ;  /* 0x000000000000094d */ /* 0x000fea0003800000 */
[----:B------:R-:W-:Y:S01]  /*0940*/  STG.E.64 desc[UR6][R16.64], R2 ;  /* 0x0000000210007986 */ /* 0x000fe2000c101b06 */
[----:B------:R-:W-:Y:S05]  /*0950*/  EXIT ;  /* 0x000000000000794d */ /* 0x000fea0003800000 */
.L_x_0:
[----:B------:R-:W-:-:S00]  /*0960*/  BRA `(.L_x_0) ;  /* 0xfffffffc00fc7947 */ /* 0x000fc0000383ffff */
[----:B------:R-:W-:-:S00]  /*0970*/  NOP ;  /* 0x0000000000007918 */ /* 0x000fc00000000000 */
        /* <DEDUP_REMOVED lines=8> */
.L_x_1:


//--------------------- .nv.shared.triton_poi_fused_relu_threshold_backward_8 --------------------------
	.section	.nv.shared.triton_poi_fused_relu_threshold_backward_8,"aw",@nobits
	.sectionflags	@""
	.align	16
	.zero		1024


//--------------------- .nv.constant0.triton_poi_fused_relu_threshold_backward_8 --------------------------
	.section	.nv.constant0.triton_poi_fused_relu_threshold_backward_8,"a",@progbits
	.sectionflags	@""
	.align	4
.nv.constant0.triton_poi_fused_relu_threshold_backward_8:
	.zero		560
